	.headerflags	@"EF_CUDA_TEXMODE_UNIFIED EF_CUDA_64BIT_ADDRESS EF_CUDA_ACCELERATORS EF_CUDA_SM90 EF_CUDA_VIRTUAL_SM(EF_CUDA_SM90)"
	.elftype	@"ET_EXEC"


//--------------------- .nv.info                  --------------------------
	.section	.nv.info,"",@"SHT_CUDA_INFO"
	.align	4


	//----- nvinfo : EIATTR_REGCOUNT
	.align		4
        /*0000*/ 	.byte	0x04, 0x2f
        /*0002*/ 	.short	(.L_3 - .L_2)
	.align		4
.L_2:
        /*0004*/ 	.word	index@(triton_poi_fused__native_batch_norm_legit_no_training_relu_27)
        /*0008*/ 	.word	0x00000016


	//----- nvinfo : EIATTR_MIN_STACK_SIZE
	.align		4
.L_3:
        /*000c*/ 	.byte	0x04, 0x12
        /*000e*/ 	.short	(.L_5 - .L_4)
	.align		4
.L_4:
        /*0010*/ 	.word	index@(triton_poi_fused__native_batch_norm_legit_no_training_relu_27)
        /*0014*/ 	.word	0x00000000


	//----- nvinfo : EIATTR_FRAME_SIZE
	.align		4
.L_5:
        /*0018*/ 	.byte	0x04, 0x11
        /*001a*/ 	.short	(.L_7 - .L_6)
	.align		4
.L_6:
        /*001c*/ 	.word	index@(triton_poi_fused__native_batch_norm_legit_no_training_relu_27)
        /*0020*/ 	.word	0x00000000


	//----- nvinfo : EIATTR_MIN_STACK_SIZE
	.align		4
.L_7:
        /*0024*/ 	.byte	0x04, 0x12
        /*0026*/ 	.short	(.L_9 - .L_8)
	.align		4
.L_8:
        /*0028*/ 	.word	index@(triton_poi_fused__native_batch_norm_legit_no_training_relu_27)
        /*002c*/ 	.word	0x00000000
.L_9:


//--------------------- .nv.info.triton_poi_fused__native_batch_norm_legit_no_training_relu_27 --------------------------
	.section	.nv.info.triton_poi_fused__native_batch_norm_legit_no_training_relu_27,"",@"SHT_CUDA_INFO"
	.sectionflags	@""
	.align	4


	//----- nvinfo : EIATTR_CUDA_API_VERSION
	.align		4
        /*0000*/ 	.byte	0x04, 0x37
        /*0002*/ 	.short	(.L_11 - .L_10)
.L_10:
        /*0004*/ 	.word	0x0000007c


	//----- nvinfo : EIATTR_KPARAM_INFO
	.align		4
.L_11:
        /*0008*/ 	.byte	0x04, 0x17
        /*000a*/ 	.short	(.L_13 - .L_12)
.L_12:
        /*000c*/ 	.word	0x00000000
        /*0010*/ 	.short	0x0006
        /*0012*/ 	.short	0x0030
        /*0014*/ 	.byte	0x00, 0xf0, 0x11, 0x00


	//----- nvinfo : EIATTR_KPARAM_INFO
	.align		4
.L_13:
        /*0018*/ 	.byte	0x04, 0x17
        /*001a*/ 	.short	(.L_15 - .L_14)
.L_14:
        /*001c*/ 	.word	0x00000000
        /*0020*/ 	.short	0x0005
        /*0022*/ 	.short	0x0028
        /*0024*/ 	.byte	0x00, 0xf4, 0x21, 0x00


	//----- nvinfo : EIATTR_KPARAM_INFO
	.align		4
.L_15:
        /*0028*/ 	.byte	0x04, 0x17
        /*002a*/ 	.short	(.L_17 - .L_16)
.L_16:
        /*002c*/ 	.word	0x00000000
        /*0030*/ 	.short	0x0004
        /*0032*/ 	.short	0x0020
        /*0034*/ 	.byte	0x00, 0xf4, 0x21, 0x00


	//----- nvinfo : EIATTR_KPARAM_INFO
	.align		4
.L_17:
        /*0038*/ 	.byte	0x04, 0x17
        /*003a*/ 	.short	(.L_19 - .L_18)
.L_18:
        /*003c*/ 	.word	0x00000000
        /*0040*/ 	.short	0x0003
        /*0042*/ 	.short	0x0018
        /*0044*/ 	.byte	0x00, 0xf4, 0x21, 0x00


	//----- nvinfo : EIATTR_KPARAM_INFO
	.align		4
.L_19:
        /*0048*/ 	.byte	0x04, 0x17
        /*004a*/ 	.short	(.L_21 - .L_20)
.L_20:
        /*004c*/ 	.word	0x00000000
        /*0050*/ 	.short	0x0002
        /*0052*/ 	.short	0x0010
        /*0054*/ 	.byte	0x00, 0xf4, 0x21, 0x00


	//----- nvinfo : EIATTR_KPARAM_INFO
	.align		4
.L_21:
        /*0058*/ 	.byte	0x04, 0x17
        /*005a*/ 	.short	(.L_23 - .L_22)
.L_22:
        /*005c*/ 	.word	0x00000000
        /*0060*/ 	.short	0x0001
        /*0062*/ 	.short	0x0008
        /*0064*/ 	.byte	0x00, 0xf4, 0x21, 0x00


	//----- nvinfo : EIATTR_KPARAM_INFO
	.align		4
.L_23:
        /*0068*/ 	.byte	0x04, 0x17
        /*006a*/ 	.short	(.L_25 - .L_24)
.L_24:
        /*006c*/ 	.word	0x00000000
        /*0070*/ 	.short	0x0000
        /*0072*/ 	.short	0x0000
        /*0074*/ 	.byte	0x00, 0xf4, 0x21, 0x00


	//----- nvinfo : EIATTR_SPARSE_MMA_MASK
	.align		4
.L_25:
        /*0078*/ 	.byte	0x03, 0x50
        /*007a*/ 	.short	0x0000


	//----- nvinfo : EIATTR_MAXREG_COUNT
	.align		4
        /*007c*/ 	.byte	0x03, 0x1b
        /*007e*/ 	.short	0x00ff


	//----- nvinfo : EIATTR_EXIT_INSTR_OFFSETS
	.align		4
        /*0080*/ 	.byte	0x04, 0x1c
        /*0082*/ 	.short	(.L_27 - .L_26)


	//   ....[0]....
.L_26:
        /*0084*/ 	.word	0x00000410


	//   ....[1]....
        /*0088*/ 	.word	0x00000430


	//----- nvinfo : EIATTR_REQNTID
	.align		4
.L_27:
        /*008c*/ 	.byte	0x04, 0x10
        /*008e*/ 	.short	(.L_29 - .L_28)
.L_28:
        /*0090*/ 	.word	0x00000100
        /*0094*/ 	.word	0x00000001
        /*0098*/ 	.word	0x00000001


	//----- nvinfo : EIATTR_CBANK_PARAM_SIZE
	.align		4
.L_29:
        /*009c*/ 	.byte	0x03, 0x19
        /*009e*/ 	.short	0x0034


	//----- nvinfo : EIATTR_PARAM_CBANK
	.align		4
        /*00a0*/ 	.byte	0x04, 0x0a
        /*00a2*/ 	.short	(.L_31 - .L_30)
	.align		4
.L_30:
        /*00a4*/ 	.word	index@(.nv.constant0.triton_poi_fused__native_batch_norm_legit_no_training_relu_27)
        /*00a8*/ 	.short	0x0210
        /*00aa*/ 	.short	0x0034


	//----- nvinfo : EIATTR_SW_WAR
	.align		4
.L_31:
        /*00ac*/ 	.byte	0x04, 0x36
        /*00ae*/ 	.short	(.L_33 - .L_32)
.L_32:
        /*00b0*/ 	.word	0x00000008
.L_33:


//--------------------- .nv.callgraph             --------------------------
	.section	.nv.callgraph,"",@"SHT_CUDA_CALLGRAPH"
	.align	4
	.sectionentsize	8
	.align		4
        /*0000*/ 	.word	0x00000000
	.align		4
        /*0004*/ 	.word	0xffffffff
	.align		4
        /*0008*/ 	.word	0x00000000
	.align		4
        /*000c*/ 	.word	0xfffffffe
	.align		4
        /*0010*/ 	.word	0x00000000
	.align		4
        /*0014*/ 	.word	0xfffffffd
	.align		4
        /*0018*/ 	.word	0x00000000
	.align		4
        /*001c*/ 	.word	0xfffffffc


//--------------------- .nv.constant4             --------------------------
	.section	.nv.constant4,"a",@progbits
	.align	8
	.align		8
.nv.constant4:
        /*0000*/ 	.dword	_$_str
	.align		8
        /*0008*/ 	.dword	_$_str_$_2


//--------------------- .text.triton_poi_fused__native_batch_norm_legit_no_training_relu_27 --------------------------
	.section	.text.triton_poi_fused__native_batch_norm_legit_no_training_relu_27,"ax",@progbits
	.align	128
        .global         triton_poi_fused__native_batch_norm_legit_no_training_relu_27
        .type           triton_poi_fused__native_batch_norm_legit_no_training_relu_27,@function
        .size           triton_poi_fused__native_batch_norm_legit_no_training_relu_27,(.L_x_1 - triton_poi_fused__native_batch_norm_legit_no_training_relu_27)
        .other          triton_poi_fused__native_batch_norm_legit_no_training_relu_27,@"STO_CUDA_ENTRY STV_DEFAULT"
triton_poi_fused__native_batch_norm_legit_no_training_relu_27:
.text.triton_poi_fused__native_batch_norm_legit_no_training_relu_27:
[----:B------:R-:W0:Y:S01]  /*0000*/  LDC R1, c[0x0][0x28] ;  /* 0x00000a00ff017b82 */ /* 0x000e220000000800 */
[----:B------:R-:W1:Y:S07]  /*0010*/  S2R R0, SR_TID.X ;  /* 0x0000000000007919 */ /* 0x000e6e0000002100 */
[----:B------:R-:W2:Y:S01]  /*0020*/  LDC.64 R8, c[0x0][0x220] ;  /* 0x00008800ff087b82 */ /* 0x000ea20000000a00 */
[----:B------:R-:W-:Y:S01]  /*0030*/  ULDC.64 UR4, c[0x0][0x208] ;  /* 0x0000820000047ab9 */ /* 0x000fe20000000a00 */
[----:B------:R-:W3:Y:S06]  /*0040*/  S2R R3, SR_CTAID.X ;  /* 0x0000000000037919 */ /* 0x000eec0000002500 */
[----:B------:R-:W4:Y:S08]  /*0050*/  LDC.64 R12, c[0x0][0x210] ;  /* 0x00008400ff0c7b82 */ /* 0x000f300000000a00 */
[----:B------:R-:W5:Y:S08]  /*0060*/  LDC.64 R14, c[0x0][0x218] ;  /* 0x00008600ff0e7b82 */ /* 0x000f700000000a00 */
[----:B------:R-:W5:Y:S01]  /*0070*/  LDC.64 R16, c[0x0][0x228] ;  /* 0x00008a00ff107b82 */ /* 0x000f620000000a00 */
[----:B-1----:R-:W-:-:S07]  /*0080*/  SHF.L.U32 R0, R0, 0x1, RZ ;  /* 0x0000000100007819 */ /* 0x002fce00000006ff */
[----:B------:R-:W1:Y:S01]  /*0090*/  LDC.64 R18, c[0x0][0x230] ;  /* 0x00008c00ff127b82 */ /* 0x000e620000000a00 */
[----:B------:R-:W-:-:S04]  /*00a0*/  LOP3.LUT R0, R0, 0x1fe, RZ, 0xc0, !PT ;  /* 0x000001fe00007812 */ /* 0x000fc800078ec0ff */
[----:B---3--:R-:W-:-:S04]  /*00b0*/  LEA R0, R3, R0, 0x9 ;  /* 0x0000000003007211 */ /* 0x008fc800078e48ff */
[C---:B------:R-:W-:Y:S01]  /*00c0*/  ISETP.GE.AND P0, PT, R0.reuse, 0x15cd80, PT ;  /* 0x0015cd800000780c */ /* 0x040fe20003f06270 */
[----:B------:R-:W-:-:S05]  /*00d0*/  IMAD.HI R2, R0, 0x2aaaaaab, RZ ;  /* 0x2aaaaaab00027827 */ /* 0x000fca00078e02ff */
[----:B------:R-:W-:-:S04]  /*00e0*/  SHF.R.U32.HI R3, RZ, 0x1f, R2 ;  /* 0x0000001fff037819 */ /* 0x000fc80000011602 */
[----:B------:R-:W-:-:S05]  /*00f0*/  LEA.HI R3, R2, R3, RZ, 0x1c ;  /* 0x0000000302037211 */ /* 0x000fca00078fe0ff */
[----:B------:R-:W-:Y:S01]  /*0100*/  IMAD R11, R3, -0x60, R0 ;  /* 0xffffffa0030b7824 */ /* 0x000fe200078e0200 */
[----:B------:R-:W-:-:S03]  /*0110*/  CS2R R2, SRZ ;  /* 0x0000000000027805 */ /* 0x000fc6000001ff00 */
[----:B--2---:R-:W-:-:S05]  /*0120*/  IMAD.WIDE R8, R11, 0x4, R8 ;  /* 0x000000040b087825 */ /* 0x004fca00078e0208 */
[----:B------:R2:W3:Y:S01]  /*0130*/  @!P0 LDG.E.EL.64 R2, desc[UR4][R8.64] ;  /* 0x0000000408028981 */ /* 0x0004e2000c2e1b00 */
[----:B------:R-:W-:Y:S02]  /*0140*/  CS2R R4, SRZ ;  /* 0x0000000000047805 */ /* 0x000fe4000001ff00 */
[----:B------:R-:W-:Y:S01]  /*0150*/  CS2R R6, SRZ ;  /* 0x0000000000067805 */ /* 0x000fe2000001ff00 */
[----:B----4-:R-:W-:-:S04]  /*0160*/  IMAD.WIDE R12, R0, 0x4, R12 ;  /* 0x00000004000c7825 */ /* 0x010fc800078e020c */
[C---:B-----5:R-:W-:Y:S01]  /*0170*/  IMAD.WIDE R14, R11.reuse, 0x4, R14 ;  /* 0x000000040b0e7825 */ /* 0x060fe200078e020e */
[----:B------:R-:W4:Y:S01]  /*0180*/  @!P0 LDG.E.64 R4, desc[UR4][R12.64] ;  /* 0x000000040c048981 */ /* 0x000f22000c1e1b00 */
[----:B--2---:R-:W-:Y:S02]  /*0190*/  CS2R R8, SRZ ;  /* 0x0000000000087805 */ /* 0x004fe4000001ff00 */
[C---:B0-----:R-:W-:Y:S01]  /*01a0*/  IMAD.WIDE R16, R11.reuse, 0x4, R16 ;  /* 0x000000040b107825 */ /* 0x041fe200078e0210 */
[----:B------:R0:W4:Y:S03]  /*01b0*/  @!P0 LDG.E.EL.64 R6, desc[UR4][R14.64] ;  /* 0x000000040e068981 */ /* 0x000126000c2e1b00 */
[----:B-1----:R-:W-:Y:S01]  /*01c0*/  IMAD.WIDE R18, R11, 0x4, R18 ;  /* 0x000000040b127825 */ /* 0x002fe200078e0212 */
[----:B------:R-:W-:-:S04]  /*01d0*/  CS2R R10, SRZ ;  /* 0x00000000000a7805 */ /* 0x000fc8000001ff00 */
[----:B------:R-:W2:Y:S04]  /*01e0*/  @!P0 LDG.E.EL.64 R8, desc[UR4][R18.64] ;  /* 0x0000000412088981 */ /* 0x000ea8000c2e1b00 */
[----:B------:R-:W2:Y:S01]  /*01f0*/  @!P0 LDG.E.EL.64 R10, desc[UR4][R16.64] ;  /* 0x00000004100a8981 */ /* 0x000ea2000c2e1b00 */
[----:B0-----:R-:W-:Y:S01]  /*0200*/  HFMA2.MMA R14, -RZ, RZ, 1.625, 0 ;  /* 0x3e800000ff0e7435 */ /* 0x001fe200000001ff */
[----:B---3--:R-:W-:Y:S01]  /*0210*/  FADD R2, R2, 0.0010000000474974513054 ;  /* 0x3a83126f02027421 */ /* 0x008fe20000000000 */
[----:B------:R-:W-:-:S03]  /*0220*/  FADD R3, R3, 0.0010000000474974513054 ;  /* 0x3a83126f03037421 */ /* 0x000fc60000000000 */
[----:B------:R-:W0:Y:S08]  /*0230*/  MUFU.SQRT R12, R2 ;  /* 0x00000002000c7308 */ /* 0x000e300000002000 */
[----:B------:R1:W3:Y:S01]  /*0240*/  MUFU.SQRT R13, R3 ;  /* 0x00000003000d7308 */ /* 0x0002e20000002000 */
[C---:B0-----:R-:W-:Y:S02]  /*0250*/  FSETP.GT.AND P1, PT, R12.reuse, 8.50705917302346158658e+37, PT ;  /* 0x7e8000000c00780b */ /* 0x041fe40003f24000 */
[----:B------:R-:W-:Y:S01]  /*0260*/  FSETP.GEU.AND P3, PT, R12, 1.175494350822287508e-38, PT ;  /* 0x008000000c00780b */ /* 0x000fe20003f6e000 */
[----:B-1----:R-:W0:Y:S01]  /*0270*/  LDC.64 R2, c[0x0][0x238] ;  /* 0x00008e00ff027b82 */ /* 0x002e220000000a00 */
[----:B---3--:R-:W-:-:S02]  /*0280*/  FSETP.GT.AND P2, PT, R13, 8.50705917302346158658e+37, PT ;  /* 0x7e8000000d00780b */ /* 0x008fc40003f44000 */
[----:B------:R-:W-:-:S07]  /*0290*/  FSETP.GEU.AND P4, PT, R13, 1.175494350822287508e-38, PT ;  /* 0x008000000d00780b */ /* 0x000fce0003f8e000 */
[----:B------:R-:W-:-:S04]  /*02a0*/  @P1 FMUL R12, R12, 0.25 ;  /* 0x3e8000000c0c1820 */ /* 0x000fc80000400000 */
[----:B------:R-:W-:Y:S01]  /*02b0*/  @!P3 FMUL R12, R12, 16777216 ;  /* 0x4b8000000c0cb820 */ /* 0x000fe20000400000 */
[----:B------:R-:W-:-:S04]  /*02c0*/  @P2 FMUL R13, R13, 0.25 ;  /* 0x3e8000000d0d2820 */ /* 0x000fc80000400000 */
[----:B------:R-:W-:Y:S01]  /*02d0*/  @!P4 FMUL R13, R13, 16777216 ;  /* 0x4b8000000d0dc820 */ /* 0x000fe20000400000 */
[----:B------:R-:W1:Y:S01]  /*02e0*/  MUFU.RCP R12, R12 ;  /* 0x0000000c000c7308 */ /* 0x000e620000001000 */
[----:B------:R-:W-:-:S07]  /*02f0*/  FSEL R15, R14, 1, P1 ;  /* 0x3f8000000e0f7808 */ /* 0x000fce0000800000 */
[----:B------:R-:W3:Y:S01]  /*0300*/  MUFU.RCP R13, R13 ;  /* 0x0000000d000d7308 */ /* 0x000ee20000001000 */
[----:B------:R-:W-:Y:S01]  /*0310*/  FSEL R14, R14, 1, P2 ;  /* 0x3f8000000e0e7808 */ /* 0x000fe20001000000 */
[----:B------:R-:W-:-:S04]  /*0320*/  @!P3 FMUL R15, R15, 16777216 ;  /* 0x4b8000000f0fb820 */ /* 0x000fc80000400000 */
[----:B------:R-:W-:Y:S01]  /*0330*/  @!P4 FMUL R14, R14, 16777216 ;  /* 0x4b8000000e0ec820 */ /* 0x000fe20000400000 */
[----:B----4-:R-:W-:Y:S01]  /*0340*/  FADD R5, -R7, R5 ;  /* 0x0000000507057221 */ /* 0x010fe20000000100 */
[----:B------:R-:W-:Y:S01]  /*0350*/  FADD R4, -R6, R4 ;  /* 0x0000000406047221 */ /* 0x000fe20000000100 */
[----:B-1----:R-:W-:Y:S01]  /*0360*/  FMUL R15, R12, R15 ;  /* 0x0000000f0c0f7220 */ /* 0x002fe20000400000 */
[----:B---3--:R-:W-:-:S03]  /*0370*/  FMUL R14, R13, R14 ;  /* 0x0000000e0d0e7220 */ /* 0x008fc60000400000 */
[----:B------:R-:W-:Y:S01]  /*0380*/  FMUL R15, R4, R15 ;  /* 0x0000000f040f7220 */ /* 0x000fe20000400000 */
[----:B------:R-:W-:-:S03]  /*0390*/  FMUL R14, R5, R14 ;  /* 0x0000000e050e7220 */ /* 0x000fc60000400000 */
[----:B--2---:R-:W-:Y:S01]  /*03a0*/  FFMA R8, R15, R10, R8 ;  /* 0x0000000a0f087223 */ /* 0x004fe20000000008 */
[----:B------:R-:W-:-:S04]  /*03b0*/  FFMA R9, R14, R11, R9 ;  /* 0x0000000b0e097223 */ /* 0x000fc80000000009 */
[----:B------:R-:W-:Y:S02]  /*03c0*/  FSETP.GEU.AND P1, PT, R8, RZ, PT ;  /* 0x000000ff0800720b */ /* 0x000fe40003f2e000 */
[C---:B------:R-:W-:Y:S01]  /*03d0*/  FSETP.GEU.AND P2, PT, R9.reuse, RZ, PT ;  /* 0x000000ff0900720b */ /* 0x040fe20003f4e000 */
[----:B0-----:R-:W-:Y:S01]  /*03e0*/  IMAD.WIDE R2, R0, 0x4, R2 ;  /* 0x0000000400027825 */ /* 0x001fe200078e0202 */
[----:B------:R-:W-:Y:S02]  /*03f0*/  FSEL R8, R8, RZ, P1 ;  /* 0x000000ff08087208 */ /* 0x000fe40000800000 */
[----:B------:R-:W-:Y:S01]  /*0400*/  FSEL R9, R9, RZ, P2 ;  /* 0x000000ff09097208 */ /* 0x000fe20001000000 */
[----:B------:R-:W-:Y:S08]  /*0410*/  @P0 EXIT ;  /* 0x000000000000094d */ /* 0x000ff00003800000 */
[----:B------:R-:W-:Y:S01]  /*0420*/  STG.E.64 desc[UR4][R2.64], R8 ;  /* 0x0000000802007986 */ /* 0x000fe2000c101b04 */
[----:B------:R-:W-:Y:S05]  /*0430*/  EXIT ;  /* 0x000000000000794d */ /* 0x000fea0003800000 */
.L_x_0:
[----:B------:R-:W-:-:S00]  /*0440*/  BRA `(.L_x_0) ;  /* 0xfffffffc00fc7947 */ /* 0x000fc0000383ffff */
[----:B------:R-:W-:-:S00]  /*0450*/  NOP ;  /* 0x0000000000007918 */ /* 0x000fc00000000000 */
        /* <DEDUP_REMOVED lines=10> */
.L_x_1:


//--------------------- .nv.global.init           --------------------------
	.section	.nv.global.init,"aw",@progbits
.nv.global.init:
	.type		_$_str,@object
	.size		_$_str,(_$_str_$_2 - _$_str)
_$_str:
        /*0000*/ 	.byte	0x5f, 0x5f, 0x43, 0x55, 0x44, 0x41, 0x5f, 0x46, 0x54, 0x5a, 0x00
	.type		_$_str_$_2,@object
	.size		_$_str_$_2,(.L_1 - _$_str_$_2)
_$_str_$_2:
        /*000b*/ 	.byte	0x5f, 0x5f, 0x43, 0x55, 0x44, 0x41, 0x5f, 0x50, 0x52, 0x45, 0x43, 0x5f, 0x53, 0x51, 0x52, 0x54
        /*001b*/ 	.byte	0x00
.L_1:


//--------------------- .nv.constant0.triton_poi_fused__native_batch_norm_legit_no_training_relu_27 --------------------------
	.section	.nv.constant0.triton_poi_fused__native_batch_norm_legit_no_training_relu_27,"a",@progbits
	.sectionflags	@""
	.align	4
.nv.constant0.triton_poi_fused__native_batch_norm_legit_no_training_relu_27:
	.zero		580
